//
// Generated by NVIDIA NVVM Compiler
//
// Compiler Build ID: CL-36424714
// Cuda compilation tools, release 13.0, V13.0.88
// Based on NVVM 20.0.0
//

.version 9.0
.target sm_100
.address_size 64

	// .globl	_ZN6kernel7computeEPiii

.visible .entry _ZN6kernel7computeEPiii(
	.param .u64 .ptr .align 1 _ZN6kernel7computeEPiii_param_0,
	.param .u32 _ZN6kernel7computeEPiii_param_1,
	.param .u32 _ZN6kernel7computeEPiii_param_2
)
{
	.reg .pred 	%p<38>;
	.reg .b32 	%r<78>;
	.reg .b32 	%f<186>;
	.reg .b64 	%rd<5>;

	ld.param.u64 	%rd2, [_ZN6kernel7computeEPiii_param_0];
	ld.param.u32 	%r27, [_ZN6kernel7computeEPiii_param_1];
	ld.param.u32 	%r26, [_ZN6kernel7computeEPiii_param_2];
	mov.u32 	%r28, %ntid.x;
	mov.u32 	%r29, %ctaid.x;
	mov.u32 	%r30, %tid.x;
	mad.lo.s32 	%r1, %r28, %r29, %r30;
	setp.ge.s32 	%p1, %r1, %r27;
	@%p1 bra 	$L__BB0_30;
	cvta.to.global.u64 	%rd3, %rd2;
	setp.lt.s32 	%p2, %r26, 1;
	mul.wide.s32 	%rd4, %r1, 4;
	add.s64 	%rd1, %rd3, %rd4;
	mov.b32 	%r68, 0;
	@%p2 bra 	$L__BB0_3;
	ld.global.u32 	%r33, [%rd1];
	add.s32 	%r34, %r33, 1;
	st.global.u32 	[%rd1], %r34;
	mov.b32 	%r68, 1;
$L__BB0_3:
	setp.ge.s32 	%p3, %r68, %r26;
	@%p3 bra 	$L__BB0_30;
	mov.f32 	%f28, 0f00000000;
	mov.f32 	%f29, 0f3F000000;
	mul.rn.f32 	%f30, %f29, %f28;
	mov.f32 	%f31, 0f3DF6384F;
	mul.rn.f32 	%f32, %f31, %f28;
	fma.rn.f32 	%f33, %f30, 0f3FB8AA3B, 0f00000000;
	add.f32 	%f34, %f33, 0f00000000;
	mul.f32 	%f35, %f32, 0f40400000;
	fma.rn.f32 	%f36, %f35, %f30, %f34;
	fma.rn.f32 	%f37, %f32, 0f00000000, %f36;
	add.rn.f32 	%f1, %f28, %f37;
	mov.f32 	%f38, 0f80000000;
	add.rn.f32 	%f39, %f1, %f38;
	neg.f32 	%f40, %f39;
	add.rn.f32 	%f2, %f37, %f40;
	ld.global.u32 	%r77, [%rd1];
	sub.s32 	%r36, %r26, %r68;
	and.b32  	%r4, %r36, 3;
	setp.eq.s32 	%p4, %r4, 0;
	mov.u32 	%r73, %r68;
	@%p4 bra 	$L__BB0_11;
	neg.s32 	%r69, %r4;
	mov.u32 	%r73, %r68;
$L__BB0_6:
	.pragma "nounroll";
	cvt.rn.f32.u32 	%f3, %r73;
	abs.f32 	%f4, %f3;
	setp.nan.f32 	%p5, %f4, %f4;
	@%p5 bra 	$L__BB0_9;
	setp.eq.f32 	%p6, %f4, 0f7F800000;
	mov.f32 	%f181, 0f3F800000;
	@%p6 bra 	$L__BB0_10;
	mul.rn.f32 	%f42, %f1, %f3;
	cvt.rni.f32.f32 	%f43, %f42;
	sub.f32 	%f44, %f42, %f43;
	neg.f32 	%f45, %f42;
	fma.rn.f32 	%f46, %f1, %f3, %f45;
	fma.rn.f32 	%f47, %f2, %f3, %f46;
	add.f32 	%f48, %f44, %f47;
	setp.gt.f32 	%p7, %f43, 0f00000000;
	selp.b32 	%r37, 0, -2097152000, %p7;
	setp.lt.f32 	%p8, %f42, 0f00000000;
	selp.f32 	%f49, 0f00000000, 0f7F800000, %p8;
	abs.f32 	%f50, %f42;
	setp.gt.f32 	%p9, %f50, 0f43180000;
	cvt.rzi.s32.f32 	%r38, %f43;
	shl.b32 	%r39, %r38, 23;
	sub.s32 	%r40, %r39, %r37;
	mov.b32 	%f51, %r40;
	add.s32 	%r41, %r37, 2130706432;
	mov.b32 	%f52, %r41;
	fma.rn.f32 	%f53, %f48, 0f391FCB8E, 0f3AAF85ED;
	fma.rn.f32 	%f54, %f53, %f48, 0f3C1D9856;
	fma.rn.f32 	%f55, %f54, %f48, 0f3D6357BB;
	fma.rn.f32 	%f56, %f55, %f48, 0f3E75FDEC;
	fma.rn.f32 	%f57, %f56, %f48, 0f3F317218;
	fma.rn.f32 	%f58, %f57, %f48, 0f3F800000;
	mul.f32 	%f59, %f58, %f52;
	mul.f32 	%f60, %f59, %f51;
	selp.f32 	%f61, %f49, %f60, %p9;
	mul.f32 	%f62, %f3, 0f3F000000;
	cvt.rzi.f32.f32 	%f63, %f62;
	add.f32 	%f64, %f63, %f63;
	sub.f32 	%f65, %f3, %f64;
	abs.f32 	%f66, %f65;
	setp.neu.f32 	%p10, %f66, 0f3F800000;
	neg.f32 	%f67, %f61;
	selp.f32 	%f181, %f61, %f67, %p10;
	bra.uni 	$L__BB0_10;
$L__BB0_9:
	mov.f32 	%f68, 0fBF800000;
	add.rn.f32 	%f181, %f68, %f3;
$L__BB0_10:
	cvt.rzi.s32.f32 	%r42, %f181;
	add.s32 	%r77, %r77, %r42;
	add.s32 	%r73, %r73, 1;
	add.s32 	%r69, %r69, 1;
	setp.ne.s32 	%p11, %r69, 0;
	@%p11 bra 	$L__BB0_6;
$L__BB0_11:
	sub.s32 	%r43, %r68, %r26;
	setp.gt.u32 	%p12, %r43, -4;
	@%p12 bra 	$L__BB0_29;
$L__BB0_12:
	cvt.rn.f32.u32 	%f8, %r73;
	abs.f32 	%f9, %f8;
	setp.nan.f32 	%p13, %f9, %f9;
	@%p13 bra 	$L__BB0_15;
	setp.eq.f32 	%p14, %f9, 0f7F800000;
	mov.f32 	%f182, 0f3F800000;
	@%p14 bra 	$L__BB0_16;
	mul.rn.f32 	%f70, %f1, %f8;
	cvt.rni.f32.f32 	%f71, %f70;
	sub.f32 	%f72, %f70, %f71;
	neg.f32 	%f73, %f70;
	fma.rn.f32 	%f74, %f1, %f8, %f73;
	fma.rn.f32 	%f75, %f2, %f8, %f74;
	add.f32 	%f76, %f72, %f75;
	setp.gt.f32 	%p15, %f71, 0f00000000;
	selp.b32 	%r44, 0, -2097152000, %p15;
	setp.lt.f32 	%p16, %f70, 0f00000000;
	selp.f32 	%f77, 0f00000000, 0f7F800000, %p16;
	abs.f32 	%f78, %f70;
	setp.gt.f32 	%p17, %f78, 0f43180000;
	cvt.rzi.s32.f32 	%r45, %f71;
	shl.b32 	%r46, %r45, 23;
	sub.s32 	%r47, %r46, %r44;
	mov.b32 	%f79, %r47;
	add.s32 	%r48, %r44, 2130706432;
	mov.b32 	%f80, %r48;
	fma.rn.f32 	%f81, %f76, 0f391FCB8E, 0f3AAF85ED;
	fma.rn.f32 	%f82, %f81, %f76, 0f3C1D9856;
	fma.rn.f32 	%f83, %f82, %f76, 0f3D6357BB;
	fma.rn.f32 	%f84, %f83, %f76, 0f3E75FDEC;
	fma.rn.f32 	%f85, %f84, %f76, 0f3F317218;
	fma.rn.f32 	%f86, %f85, %f76, 0f3F800000;
	mul.f32 	%f87, %f86, %f80;
	mul.f32 	%f88, %f87, %f79;
	selp.f32 	%f89, %f77, %f88, %p17;
	mul.f32 	%f90, %f8, 0f3F000000;
	cvt.rzi.f32.f32 	%f91, %f90;
	add.f32 	%f92, %f91, %f91;
	sub.f32 	%f93, %f8, %f92;
	abs.f32 	%f94, %f93;
	setp.neu.f32 	%p18, %f94, 0f3F800000;
	neg.f32 	%f95, %f89;
	selp.f32 	%f182, %f89, %f95, %p18;
	bra.uni 	$L__BB0_16;
$L__BB0_15:
	mov.f32 	%f96, 0fBF800000;
	add.rn.f32 	%f182, %f96, %f8;
$L__BB0_16:
	cvt.rzi.s32.f32 	%r49, %f182;
	add.s32 	%r17, %r77, %r49;
	add.s32 	%r18, %r73, 1;
	cvt.rn.f32.u32 	%f13, %r18;
	abs.f32 	%f14, %f13;
	setp.nan.f32 	%p19, %f14, %f14;
	@%p19 bra 	$L__BB0_19;
	setp.eq.f32 	%p20, %f14, 0f7F800000;
	mov.f32 	%f183, 0f3F800000;
	@%p20 bra 	$L__BB0_20;
	mul.rn.f32 	%f98, %f1, %f13;
	cvt.rni.f32.f32 	%f99, %f98;
	sub.f32 	%f100, %f98, %f99;
	neg.f32 	%f101, %f98;
	fma.rn.f32 	%f102, %f1, %f13, %f101;
	fma.rn.f32 	%f103, %f2, %f13, %f102;
	add.f32 	%f104, %f100, %f103;
	setp.gt.f32 	%p21, %f99, 0f00000000;
	selp.b32 	%r50, 0, -2097152000, %p21;
	setp.lt.f32 	%p22, %f98, 0f00000000;
	selp.f32 	%f105, 0f00000000, 0f7F800000, %p22;
	abs.f32 	%f106, %f98;
	setp.gt.f32 	%p23, %f106, 0f43180000;
	cvt.rzi.s32.f32 	%r51, %f99;
	shl.b32 	%r52, %r51, 23;
	sub.s32 	%r53, %r52, %r50;
	mov.b32 	%f107, %r53;
	add.s32 	%r54, %r50, 2130706432;
	mov.b32 	%f108, %r54;
	fma.rn.f32 	%f109, %f104, 0f391FCB8E, 0f3AAF85ED;
	fma.rn.f32 	%f110, %f109, %f104, 0f3C1D9856;
	fma.rn.f32 	%f111, %f110, %f104, 0f3D6357BB;
	fma.rn.f32 	%f112, %f111, %f104, 0f3E75FDEC;
	fma.rn.f32 	%f113, %f112, %f104, 0f3F317218;
	fma.rn.f32 	%f114, %f113, %f104, 0f3F800000;
	mul.f32 	%f115, %f114, %f108;
	mul.f32 	%f116, %f115, %f107;
	selp.f32 	%f117, %f105, %f116, %p23;
	mul.f32 	%f118, %f13, 0f3F000000;
	cvt.rzi.f32.f32 	%f119, %f118;
	add.f32 	%f120, %f119, %f119;
	sub.f32 	%f121, %f13, %f120;
	abs.f32 	%f122, %f121;
	setp.neu.f32 	%p24, %f122, 0f3F800000;
	neg.f32 	%f123, %f117;
	selp.f32 	%f183, %f117, %f123, %p24;
	bra.uni 	$L__BB0_20;
$L__BB0_19:
	mov.f32 	%f124, 0fBF800000;
	add.rn.f32 	%f183, %f124, %f13;
$L__BB0_20:
	cvt.rzi.s32.f32 	%r55, %f183;
	add.s32 	%r19, %r17, %r55;
	add.s32 	%r20, %r18, 1;
	cvt.rn.f32.u32 	%f18, %r20;
	abs.f32 	%f19, %f18;
	setp.nan.f32 	%p25, %f19, %f19;
	@%p25 bra 	$L__BB0_23;
	setp.eq.f32 	%p26, %f19, 0f7F800000;
	mov.f32 	%f184, 0f3F800000;
	@%p26 bra 	$L__BB0_24;
	mul.rn.f32 	%f126, %f1, %f18;
	cvt.rni.f32.f32 	%f127, %f126;
	sub.f32 	%f128, %f126, %f127;
	neg.f32 	%f129, %f126;
	fma.rn.f32 	%f130, %f1, %f18, %f129;
	fma.rn.f32 	%f131, %f2, %f18, %f130;
	add.f32 	%f132, %f128, %f131;
	setp.gt.f32 	%p27, %f127, 0f00000000;
	selp.b32 	%r56, 0, -2097152000, %p27;
	setp.lt.f32 	%p28, %f126, 0f00000000;
	selp.f32 	%f133, 0f00000000, 0f7F800000, %p28;
	abs.f32 	%f134, %f126;
	setp.gt.f32 	%p29, %f134, 0f43180000;
	cvt.rzi.s32.f32 	%r57, %f127;
	shl.b32 	%r58, %r57, 23;
	sub.s32 	%r59, %r58, %r56;
	mov.b32 	%f135, %r59;
	add.s32 	%r60, %r56, 2130706432;
	mov.b32 	%f136, %r60;
	fma.rn.f32 	%f137, %f132, 0f391FCB8E, 0f3AAF85ED;
	fma.rn.f32 	%f138, %f137, %f132, 0f3C1D9856;
	fma.rn.f32 	%f139, %f138, %f132, 0f3D6357BB;
	fma.rn.f32 	%f140, %f139, %f132, 0f3E75FDEC;
	fma.rn.f32 	%f141, %f140, %f132, 0f3F317218;
	fma.rn.f32 	%f142, %f141, %f132, 0f3F800000;
	mul.f32 	%f143, %f142, %f136;
	mul.f32 	%f144, %f143, %f135;
	selp.f32 	%f145, %f133, %f144, %p29;
	mul.f32 	%f146, %f18, 0f3F000000;
	cvt.rzi.f32.f32 	%f147, %f146;
	add.f32 	%f148, %f147, %f147;
	sub.f32 	%f149, %f18, %f148;
	abs.f32 	%f150, %f149;
	setp.neu.f32 	%p30, %f150, 0f3F800000;
	neg.f32 	%f151, %f145;
	selp.f32 	%f184, %f145, %f151, %p30;
	bra.uni 	$L__BB0_24;
$L__BB0_23:
	mov.f32 	%f152, 0fBF800000;
	add.rn.f32 	%f184, %f152, %f18;
$L__BB0_24:
	cvt.rzi.s32.f32 	%r61, %f184;
	add.s32 	%r21, %r19, %r61;
	add.s32 	%r22, %r20, 1;
	cvt.rn.f32.u32 	%f23, %r22;
	abs.f32 	%f24, %f23;
	setp.nan.f32 	%p31, %f24, %f24;
	@%p31 bra 	$L__BB0_27;
	setp.eq.f32 	%p32, %f24, 0f7F800000;
	mov.f32 	%f185, 0f3F800000;
	@%p32 bra 	$L__BB0_28;
	mul.rn.f32 	%f154, %f1, %f23;
	cvt.rni.f32.f32 	%f155, %f154;
	sub.f32 	%f156, %f154, %f155;
	neg.f32 	%f157, %f154;
	fma.rn.f32 	%f158, %f1, %f23, %f157;
	fma.rn.f32 	%f159, %f2, %f23, %f158;
	add.f32 	%f160, %f156, %f159;
	setp.gt.f32 	%p33, %f155, 0f00000000;
	selp.b32 	%r62, 0, -2097152000, %p33;
	setp.lt.f32 	%p34, %f154, 0f00000000;
	selp.f32 	%f161, 0f00000000, 0f7F800000, %p34;
	abs.f32 	%f162, %f154;
	setp.gt.f32 	%p35, %f162, 0f43180000;
	cvt.rzi.s32.f32 	%r63, %f155;
	shl.b32 	%r64, %r63, 23;
	sub.s32 	%r65, %r64, %r62;
	mov.b32 	%f163, %r65;
	add.s32 	%r66, %r62, 2130706432;
	mov.b32 	%f164, %r66;
	fma.rn.f32 	%f165, %f160, 0f391FCB8E, 0f3AAF85ED;
	fma.rn.f32 	%f166, %f165, %f160, 0f3C1D9856;
	fma.rn.f32 	%f167, %f166, %f160, 0f3D6357BB;
	fma.rn.f32 	%f168, %f167, %f160, 0f3E75FDEC;
	fma.rn.f32 	%f169, %f168, %f160, 0f3F317218;
	fma.rn.f32 	%f170, %f169, %f160, 0f3F800000;
	mul.f32 	%f171, %f170, %f164;
	mul.f32 	%f172, %f171, %f163;
	selp.f32 	%f173, %f161, %f172, %p35;
	mul.f32 	%f174, %f23, 0f3F000000;
	cvt.rzi.f32.f32 	%f175, %f174;
	add.f32 	%f176, %f175, %f175;
	sub.f32 	%f177, %f23, %f176;
	abs.f32 	%f178, %f177;
	setp.neu.f32 	%p36, %f178, 0f3F800000;
	neg.f32 	%f179, %f173;
	selp.f32 	%f185, %f173, %f179, %p36;
	bra.uni 	$L__BB0_28;
$L__BB0_27:
	mov.f32 	%f180, 0fBF800000;
	add.rn.f32 	%f185, %f180, %f23;
$L__BB0_28:
	cvt.rzi.s32.f32 	%r67, %f185;
	add.s32 	%r77, %r21, %r67;
	add.s32 	%r73, %r22, 1;
	setp.ne.s32 	%p37, %r73, %r26;
	@%p37 bra 	$L__BB0_12;
$L__BB0_29:
	st.global.u32 	[%rd1], %r77;
$L__BB0_30:
	ret;

}


// ===== COMPILED SASS (sm_100) =====

	.target	sm_100

	.elftype	@"ET_EXEC"


//--------------------- .note.nv.tkinfo           --------------------------
	.section	.note.nv.tkinfo,"",@"SHT_NOTE"
	.sectionflags	@"SHF_NOTE_NV_TKINFO"
	.tkinfo
        /*0018*/ 	.word	0x00000002
        /*0030*/ 	.string	""
        /*0030*/ 	.string	"ptxas"
        /*0030*/ 	.string	"Cuda compilation tools, release 13.0, V13.0.88"
        /*0030*/ 	.string	"Build cuda_13.0.r13.0/compiler.36424714_0"
        /*0030*/ 	.string	"-arch sm_100 -m 64 "



//--------------------- .note.nv.cuinfo           --------------------------
	.section	.note.nv.cuinfo,"",@"SHT_NOTE"
	.sectionflags	@"SHF_NOTE_NV_CUINFO"
        /*0018*/ 	.short	0x0002
        /*001a*/ 	.short	0x0064
        /*001c*/ 	.short	0x0082
	.zero		2


//--------------------- .nv.info                  --------------------------
	.section	.nv.info,"",@"SHT_CUDA_INFO"
	.align	4


	//----- nvinfo : EIATTR_REGCOUNT
	.align		4
        /*0000*/ 	.byte	0x04, 0x2f
        /*0002*/ 	.short	(.L_1 - .L_0)
	.align		4
.L_0:
        /*0004*/ 	.word	index@(_ZN6kernel7computeEPiii)
        /*0008*/ 	.word	0x00000014


	//----- nvinfo : EIATTR_FRAME_SIZE
	.align		4
.L_1:
        /*000c*/ 	.byte	0x04, 0x11
        /*000e*/ 	.short	(.L_3 - .L_2)
	.align		4
.L_2:
        /*0010*/ 	.word	index@(_ZN6kernel7computeEPiii)
        /*0014*/ 	.word	0x00000000


	//----- nvinfo : EIATTR_MIN_STACK_SIZE
	.align		4
.L_3:
        /*0018*/ 	.byte	0x04, 0x12
        /*001a*/ 	.short	(.L_5 - .L_4)
	.align		4
.L_4:
        /*001c*/ 	.word	index@(_ZN6kernel7computeEPiii)
        /*0020*/ 	.word	0x00000000
.L_5:


//--------------------- .nv.compat                --------------------------
	.section	.nv.compat,"",@"SHT_CUDA_COMPAT_INFO"
	.align	4
        /*0000*/ 	.byte	0x02, 0x09, 0x00, 0x00, 0x02, 0x02, 0x01, 0x00, 0x02, 0x05, 0x05, 0x00, 0x03, 0x07, 0x01, 0x01
        /*0010*/ 	.byte	0x02, 0x03, 0x00, 0x00, 0x02, 0x06, 0x01, 0x00, 0x04, 0x0b, 0x08, 0x00, 0x01, 0x00, 0x00, 0x00
        /*0020*/ 	.byte	0x00, 0x00, 0x00, 0x00


//--------------------- .nv.info._ZN6kernel7computeEPiii --------------------------
	.section	.nv.info._ZN6kernel7computeEPiii,"",@"SHT_CUDA_INFO"
	.sectionflags	@""
	.align	4


	//----- nvinfo : EIATTR_CUDA_API_VERSION
	.align		4
        /*0000*/ 	.byte	0x04, 0x37
        /*0002*/ 	.short	(.L_7 - .L_6)
.L_6:
        /*0004*/ 	.word	0x00000082


	//----- nvinfo : EIATTR_KPARAM_INFO
	.align		4
.L_7:
        /*0008*/ 	.byte	0x04, 0x17
        /*000a*/ 	.short	(.L_9 - .L_8)
.L_8:
        /*000c*/ 	.word	0x00000000
        /*0010*/ 	.short	0x0002
        /*0012*/ 	.short	0x000c
        /*0014*/ 	.byte	0x00, 0xf0, 0x11, 0x00


	//----- nvinfo : EIATTR_KPARAM_INFO
	.align		4
.L_9:
        /*0018*/ 	.byte	0x04, 0x17
        /*001a*/ 	.short	(.L_11 - .L_10)
.L_10:
        /*001c*/ 	.word	0x00000000
        /*0020*/ 	.short	0x0001
        /*0022*/ 	.short	0x0008
        /*0024*/ 	.byte	0x00, 0xf0, 0x11, 0x00


	//----- nvinfo : EIATTR_KPARAM_INFO
	.align		4
.L_11:
        /*0028*/ 	.byte	0x04, 0x17
        /*002a*/ 	.short	(.L_13 - .L_12)
.L_12:
        /*002c*/ 	.word	0x00000000
        /*0030*/ 	.short	0x0000
        /*0032*/ 	.short	0x0000
        /*0034*/ 	.byte	0x00, 0xf5, 0x21, 0x00


	//----- nvinfo : EIATTR_SPARSE_MMA_MASK
	.align		4
.L_13:
        /*0038*/ 	.byte	0x03, 0x50
        /*003a*/ 	.short	0x0000


	//----- nvinfo : EIATTR_MAXREG_COUNT
	.align		4
        /*003c*/ 	.byte	0x03, 0x1b
        /*003e*/ 	.short	0x00ff


	//----- nvinfo : EIATTR_MERCURY_ISA_VERSION
	.align		4
        /*0040*/ 	.byte	0x03, 0x5f
        /*0042*/ 	.short	0x0101


	//----- nvinfo : EIATTR_VRC_CTA_INIT_COUNT
	.align		4
        /*0044*/ 	.byte	0x02, 0x4a
	.zero		1
	.zero		1


	//----- nvinfo : EIATTR_EXIT_INSTR_OFFSETS
	.align		4
        /*0048*/ 	.byte	0x04, 0x1c
        /*004a*/ 	.short	(.L_15 - .L_14)


	//   ....[0]....
.L_14:
        /*004c*/ 	.word	0x00000070


	//   ....[1]....
        /*0050*/ 	.word	0x00000140


	//   ....[2]....
        /*0054*/ 	.word	0x00000f40


	//----- nvinfo : EIATTR_CBANK_PARAM_SIZE
	.align		4
.L_15:
        /*0058*/ 	.byte	0x03, 0x19
        /*005a*/ 	.short	0x0010


	//----- nvinfo : EIATTR_PARAM_CBANK
	.align		4
        /*005c*/ 	.byte	0x04, 0x0a
        /*005e*/ 	.short	(.L_17 - .L_16)
	.align		4
.L_16:
        /*0060*/ 	.word	index@(.nv.constant0._ZN6kernel7computeEPiii)
        /*0064*/ 	.short	0x0380
        /*0066*/ 	.short	0x0010


	//----- nvinfo : EIATTR_SW_WAR
	.align		4
.L_17:
        /*0068*/ 	.byte	0x04, 0x36
        /*006a*/ 	.short	(.L_19 - .L_18)
.L_18:
        /*006c*/ 	.word	0x00000008
.L_19:


//--------------------- .nv.callgraph             --------------------------
	.section	.nv.callgraph,"",@"SHT_CUDA_CALLGRAPH"
	.align	4
	.sectionentsize	8
	.align		4
        /*0000*/ 	.word	0x00000000
	.align		4
        /*0004*/ 	.word	0xffffffff
	.align		4
        /*0008*/ 	.word	0x00000000
	.align		4
        /*000c*/ 	.word	0xfffffffe
	.align		4
        /*0010*/ 	.word	0x00000000
	.align		4
        /*0014*/ 	.word	0xfffffffd
	.align		4
        /*0018*/ 	.word	0x00000000
	.align		4
        /*001c*/ 	.word	0xfffffffc


//--------------------- .text._ZN6kernel7computeEPiii --------------------------
	.section	.text._ZN6kernel7computeEPiii,"ax",@progbits
	.align	128
        .global         _ZN6kernel7computeEPiii
        .type           _ZN6kernel7computeEPiii,@function
        .size           _ZN6kernel7computeEPiii,(.L_x_16 - _ZN6kernel7computeEPiii)
        .other          _ZN6kernel7computeEPiii,@"STO_CUDA_ENTRY STV_DEFAULT"
_ZN6kernel7computeEPiii:
.text._ZN6kernel7computeEPiii:
[----:B------:R-:W-:Y:S01]  /*0000*/  LDC R1, c[0x0][0x37c] ;  /* 0x0000df00ff017b82 */ /* 0x000fe20000000800 */
[----:B------:R-:W0:Y:S01]  /*0010*/  S2R R5, SR_CTAID.X ;  /* 0x0000000000057919 */ /* 0x000e220000002500 */
[----:B------:R-:W0:Y:S01]  /*0020*/  LDCU UR4, c[0x0][0x360] ;  /* 0x00006c00ff0477ac */ /* 0x000e220008000800 */
[----:B------:R-:W0:Y:S01]  /*0030*/  S2R R0, SR_TID.X ;  /* 0x0000000000007919 */ /* 0x000e220000002100 */
[----:B------:R-:W1:Y:S01]  /*0040*/  LDCU UR5, c[0x0][0x388] ;  /* 0x00007100ff0577ac */ /* 0x000e620008000800 */
[----:B0-----:R-:W-:-:S05]  /*0050*/  IMAD R5, R5, UR4, R0 ;  /* 0x0000000405057c24 */ /* 0x001fca000f8e0200 */
[----:B-1----:R-:W-:-:S13]  /*0060*/  ISETP.GE.AND P0, PT, R5, UR5, PT ;  /* 0x0000000505007c0c */ /* 0x002fda000bf06270 */
[----:B------:R-:W-:Y:S05]  /*0070*/  @P0 EXIT ;  /* 0x000000000000094d */ /* 0x000fea0003800000 */
[----:B------:R-:W0:Y:S01]  /*0080*/  LDCU UR6, c[0x0][0x38c] ;  /* 0x00007180ff0677ac */ /* 0x000e220008000800 */
[----:B------:R-:W1:Y:S01]  /*0090*/  LDC.64 R2, c[0x0][0x380] ;  /* 0x0000e000ff027b82 */ /* 0x000e620000000a00 */
[----:B------:R-:W-:Y:S01]  /*00a0*/  HFMA2 R4, -RZ, RZ, 0, 0 ;  /* 0x00000000ff047431 */ /* 0x000fe200000001ff */
[----:B------:R-:W2:Y:S01]  /*00b0*/  LDCU.64 UR4, c[0x0][0x358] ;  /* 0x00006b00ff0477ac */ /* 0x000ea20008000a00 */
[----:B0-----:R-:W-:Y:S01]  /*00c0*/  UISETP.GE.AND UP0, UPT, UR6, 0x1, UPT ;  /* 0x000000010600788c */ /* 0x001fe2000bf06270 */
[----:B-1----:R-:W-:-:S08]  /*00d0*/  IMAD.WIDE R2, R5, 0x4, R2 ;  /* 0x0000000405027825 */ /* 0x002fd000078e0202 */
[----:B--2---:R-:W-:Y:S05]  /*00e0*/  BRA.U !UP0, `(.L_x_0) ;  /* 0x0000000108107547 */ /* 0x004fea000b800000 */
[----:B------:R-:W2:Y:S01]  /*00f0*/  LDG.E R0, desc[UR4][R2.64] ;  /* 0x0000000402007981 */ /* 0x000ea2000c1e1900 */
[----:B------:R-:W-:Y:S02]  /*0100*/  MOV R4, 0x1 ;  /* 0x0000000100047802 */ /* 0x000fe40000000f00 */
[----:B--2---:R-:W-:-:S05]  /*0110*/  IADD3 R5, PT, PT, R0, 0x1, RZ ;  /* 0x0000000100057810 */ /* 0x004fca0007ffe0ff */
[----:B------:R0:W-:Y:S02]  /*0120*/  STG.E desc[UR4][R2.64], R5 ;  /* 0x0000000502007986 */ /* 0x0001e4000c101904 */
.L_x_0:
[----:B------:R-:W-:-:S13]  /*0130*/  ISETP.GE.AND P0, PT, R4, UR6, PT ;  /* 0x0000000604007c0c */ /* 0x000fda000bf06270 */
[----:B------:R-:W-:Y:S05]  /*0140*/  @P0 EXIT ;  /* 0x000000000000094d */ /* 0x000fea0003800000 */
[----:B------:R-:W-:Y:S01]  /*0150*/  FFMA R0, RZ, 1.4426950216293334961, RZ ;  /* 0x3fb8aa3bff007823 */ /* 0x000fe200000000ff */
[----:B------:R-:W-:Y:S01]  /*0160*/  IADD3 R7, PT, PT, -R4, UR6, RZ ;  /* 0x0000000604077c10 */ /* 0x000fe2000fffe1ff */
[----:B0-----:R0:W5:Y:S02]  /*0170*/  LDG.E R5, desc[UR4][R2.64] ;  /* 0x0000000402057981 */ /* 0x001164000c1e1900 */
[----:B------:R-:W-:Y:S01]  /*0180*/  FADD R0, RZ, R0 ;  /* 0x00000000ff007221 */ /* 0x000fe20000000000 */
[----:B------:R-:W-:-:S03]  /*0190*/  LOP3.LUT P0, R8, R7, 0x3, RZ, 0xc0, !PT ;  /* 0x0000000307087812 */ /* 0x000fc6000780c0ff */
[----:B------:R-:W-:-:S04]  /*01a0*/  FFMA R0, RZ, RZ, R0 ;  /* 0x000000ffff007223 */ /* 0x000fc80000000000 */
[----:B------:R-:W-:-:S04]  /*01b0*/  FFMA R6, RZ, RZ, R0 ;  /* 0x000000ffff067223 */ /* 0x000fc80000000000 */
[----:B------:R-:W-:-:S04]  /*01c0*/  FADD R0, RZ, R6 ;  /* 0x00000006ff007221 */ /* 0x000fc80000000000 */
[----:B------:R-:W-:-:S04]  /*01d0*/  FADD R7, -RZ, R0 ;  /* 0x00000000ff077221 */ /* 0x000fc80000000100 */
[----:B------:R-:W-:Y:S01]  /*01e0*/  FADD R6, R6, -R7 ;  /* 0x8000000706067221 */ /* 0x000fe20000000000 */
[----:B------:R-:W-:Y:S01]  /*01f0*/  MOV R7, R4 ;  /* 0x0000000400077202 */ /* 0x000fe20000000f00 */
[----:B0-----:R-:W-:Y:S06]  /*0200*/  @!P0 BRA `(.L_x_1) ;  /* 0x0000000000b48947 */ /* 0x001fec0003800000 */
[----:B------:R-:W-:Y:S02]  /*0210*/  IADD3 R8, PT, PT, -R8, RZ, RZ ;  /* 0x000000ff08087210 */ /* 0x000fe40007ffe1ff */
[----:B------:R-:W-:-:S07]  /*0220*/  MOV R7, R4 ;  /* 0x0000000400077202 */ /* 0x000fce0000000f00 */
.L_x_4:
[----:B------:R-:W-:Y:S02]  /*0230*/  I2FP.F32.U32 R17, R7 ;  /* 0x0000000700117245 */ /* 0x000fe40000201000 */
[----:B------:R-:W-:Y:S02]  /*0240*/  IADD3 R8, PT, PT, R8, 0x1, RZ ;  /* 0x0000000108087810 */ /* 0x000fe40007ffe0ff */
[----:B------:R-:W-:Y:S02]  /*0250*/  FSETP.NAN.AND P1, PT, |R17|, |R17|, PT ;  /* 0x400000111100720b */ /* 0x000fe40003f28200 */
[----:B------:R-:W-:-:S11]  /*0260*/  ISETP.NE.AND P0, PT, R8, RZ, PT ;  /* 0x000000ff0800720c */ /* 0x000fd60003f05270 */
[----:B------:R-:W-:Y:S05]  /*0270*/  @P1 BRA `(.L_x_2) ;  /* 0x0000000000841947 */ /* 0x000fea0003800000 */
[----:B------:R-:W-:Y:S01]  /*0280*/  FSETP.NEU.AND P1, PT, |R17|, +INF , PT ;  /* 0x7f8000001100780b */ /* 0x000fe20003f2d200 */
[----:B------:R-:W-:-:S12]  /*0290*/  HFMA2 R9, -RZ, RZ, 1.875, 0 ;  /* 0x3f800000ff097431 */ /* 0x000fd800000001ff */
[----:B------:R-:W-:Y:S05]  /*02a0*/  @!P1 BRA `(.L_x_3) ;  /* 0x00000000007c9947 */ /* 0x000fea0003800000 */
[CC--:B------:R-:W-:Y:S01]  /*02b0*/  FMUL R9, R0.reuse, R17.reuse ;  /* 0x0000001100097220 */ /* 0x0c0fe20000400000 */
[----:B------:R-:W-:Y:S01]  /*02c0*/  MOV R14, 0x391fcb8e ;  /* 0x391fcb8e000e7802 */ /* 0x000fe20000000f00 */
[----:B------:R-:W-:Y:S02]  /*02d0*/  FMUL R15, R17, 0.5 ;  /* 0x3f000000110f7820 */ /* 0x000fe40000400000 */
[----:B------:R-:W0:Y:S01]  /*02e0*/  FRND R10, R9 ;  /* 0x00000009000a7307 */ /* 0x000e220000201000 */
[----:B------:R-:W-:Y:S01]  /*02f0*/  FFMA R11, R0, R17, -R9 ;  /* 0x00000011000b7223 */ /* 0x000fe20000000809 */
[----:B------:R-:W-:-:S03]  /*0300*/  FSETP.GT.AND P1, PT, |R9|, 152, PT ;  /* 0x431800000900780b */ /* 0x000fc60003f24200 */
[----:B------:R-:W-:-:S03]  /*0310*/  FFMA R12, R6, R17, R11 ;  /* 0x00000011060c7223 */ /* 0x000fc6000000000b */
[----:B------:R-:W1:Y:S01]  /*0320*/  FRND.TRUNC R15, R15 ;  /* 0x0000000f000f7307 */ /* 0x000e62000020d000 */
[----:B0-----:R-:W-:-:S07]  /*0330*/  FADD R11, R9, -R10 ;  /* 0x8000000a090b7221 */ /* 0x001fce0000000000 */
[----:B------:R0:W2:Y:S01]  /*0340*/  F2I.NTZ R13, R9 ;  /* 0x00000009000d7305 */ /* 0x0000a20000203100 */
[----:B------:R-:W-:Y:S01]  /*0350*/  FSETP.GT.AND P2, PT, R10, RZ, PT ;  /* 0x000000ff0a00720b */ /* 0x000fe20003f44000 */
[----:B------:R-:W-:-:S03]  /*0360*/  FADD R11, R11, R12 ;  /* 0x0000000c0b0b7221 */ /* 0x000fc60000000000 */
[----:B------:R-:W-:Y:S01]  /*0370*/  SEL R10, RZ, 0x83000000, P2 ;  /* 0x83000000ff0a7807 */ /* 0x000fe20001000000 */
[----:B------:R-:W-:Y:S01]  /*0380*/  FFMA R12, R11, R14, 0.0013391353422775864601 ;  /* 0x3aaf85ed0b0c7423 */ /* 0x000fe2000000000e */
[----:B-1----:R-:W-:Y:S01]  /*0390*/  FADD R16, R15, R15 ;  /* 0x0000000f0f107221 */ /* 0x002fe20000000000 */
[----:B------:R-:W-:Y:S02]  /*03a0*/  FSETP.GEU.AND P2, PT, R9, RZ, PT ;  /* 0x000000ff0900720b */ /* 0x000fe40003f4e000 */
[----:B------:R-:W-:Y:S01]  /*03b0*/  FFMA R12, R11, R12, 0.0096188392490148544312 ;  /* 0x3c1d98560b0c7423 */ /* 0x000fe2000000000c */
[----:B------:R-:W-:Y:S01]  /*03c0*/  FADD R16, R17, -R16 ;  /* 0x8000001011107221 */ /* 0x000fe20000000000 */
[----:B0-----:R-:W-:Y:S02]  /*03d0*/  FSEL R9, RZ, +INF , !P2 ;  /* 0x7f800000ff097808 */ /* 0x001fe40005000000 */
[----:B------:R-:W-:Y:S01]  /*03e0*/  FFMA R12, R11, R12, 0.055503588169813156128 ;  /* 0x3d6357bb0b0c7423 */ /* 0x000fe2000000000c */
[----:B--2---:R-:W-:-:S02]  /*03f0*/  LEA R13, R13, -R10, 0x17 ;  /* 0x8000000a0d0d7211 */ /* 0x004fc400078eb8ff */
[----:B------:R-:W-:Y:S01]  /*0400*/  FSETP.NEU.AND P2, PT, |R16|, 1, PT ;  /* 0x3f8000001000780b */ /* 0x000fe20003f4d200 */
[----:B------:R-:W-:-:S04]  /*0410*/  FFMA R12, R11, R12, 0.24022644758224487305 ;  /* 0x3e75fdec0b0c7423 */ /* 0x000fc8000000000c */
[----:B------:R-:W-:Y:S01]  /*0420*/  FFMA R14, R11, R12, 0.69314718246459960938 ;  /* 0x3f3172180b0e7423 */ /* 0x000fe2000000000c */
[----:B------:R-:W-:-:S03]  /*0430*/  IADD3 R12, PT, PT, R10, 0x7f000000, RZ ;  /* 0x7f0000000a0c7810 */ /* 0x000fc60007ffe0ff */
[----:B------:R-:W-:-:S04]  /*0440*/  FFMA R11, R11, R14, 1 ;  /* 0x3f8000000b0b7423 */ /* 0x000fc8000000000e */
[----:B------:R-:W-:-:S04]  /*0450*/  FMUL R12, R12, R11 ;  /* 0x0000000b0c0c7220 */ /* 0x000fc80000400000 */
[----:B------:R-:W-:-:S05]  /*0460*/  @!P1 FMUL R9, R13, R12 ;  /* 0x0000000c0d099220 */ /* 0x000fca0000400000 */
[----:B------:R-:W-:Y:S01]  /*0470*/  FSEL R9, R9, -R9, P2 ;  /* 0x8000000909097208 */ /* 0x000fe20001000000 */
[----:B------:R-:W-:Y:S06]  /*0480*/  BRA `(.L_x_3) ;  /* 0x0000000000047947 */ /* 0x000fec0003800000 */
.L_x_2:
[----:B------:R-:W-:-:S07]  /*0490*/  FADD R9, R17, -1 ;  /* 0xbf80000011097421 */ /* 0x000fce0000000000 */
.L_x_3:
[----:B------:R-:W0:Y:S01]  /*04a0*/  F2I.TRUNC.NTZ R10, R9 ;  /* 0x00000009000a7305 */ /* 0x000e22000020f100 */
[----:B------:R-:W-:Y:S02]  /*04b0*/  IADD3 R7, PT, PT, R7, 0x1, RZ ;  /* 0x0000000107077810 */ /* 0x000fe40007ffe0ff */
[----:B0----5:R-:W-:Y:S01]  /*04c0*/  IADD3 R5, PT, PT, R10, R5, RZ ;  /* 0x000000050a057210 */ /* 0x021fe20007ffe0ff */
[----:B------:R-:W-:Y:S06]  /*04d0*/  @P0 BRA `(.L_x_4) ;  /* 0xfffffffc00540947 */ /* 0x000fec000383ffff */
.L_x_1:
[----:B------:R-:W0:Y:S01]  /*04e0*/  LDCU UR6, c[0x0][0x38c] ;  /* 0x00007180ff0677ac */ /* 0x000e220008000800 */
[----:B------:R-:W1:Y:S01]  /*04f0*/  LDCU UR7, c[0x0][0x38c] ;  /* 0x00007180ff0777ac */ /* 0x000e620008000800 */
[----:B0-----:R-:W-:-:S04]  /*0500*/  IADD3 R4, PT, PT, R4, -UR6, RZ ;  /* 0x8000000604047c10 */ /* 0x001fc8000fffe0ff */
[----:B------:R-:W-:-:S13]  /*0510*/  ISETP.GT.U32.AND P0, PT, R4, -0x4, PT ;  /* 0xfffffffc0400780c */ /* 0x000fda0003f04070 */
[----:B-1----:R-:W-:Y:S05]  /*0520*/  @P0 BRA `(.L_x_5) ;  /* 0x0000000800800947 */ /* 0x002fea0003800000 */
.L_x_14:
[----:B------:R-:W-:-:S04]  /*0530*/  I2FP.F32.U32 R15, R7 ;  /* 0x00000007000f7245 */ /* 0x000fc80000201000 */
[----:B------:R-:W-:-:S13]  /*0540*/  FSETP.NAN.AND P0, PT, |R15|, |R15|, PT ;  /* 0x4000000f0f00720b */ /* 0x000fda0003f08200 */
[----:B------:R-:W-:Y:S05]  /*0550*/  @P0 BRA `(.L_x_6) ;  /* 0x0000000000840947 */ /* 0x000fea0003800000 */
[----:B------:R-:W-:Y:S02]  /*0560*/  FSETP.NEU.AND P0, PT, |R15|, +INF , PT ;  /* 0x7f8000000f00780b */ /* 0x000fe40003f0d200 */
[----:B------:R-:W-:-:S11]  /*0570*/  MOV R4, 0x3f800000 ;  /* 0x3f80000000047802 */ /* 0x000fd60000000f00 */
[----:B------:R-:W-:Y:S05]  /*0580*/  @!P0 BRA `(.L_x_7) ;  /* 0x00000000007c8947 */ /* 0x000fea0003800000 */
[CC--:B------:R-:W-:Y:S01]  /*0590*/  FMUL R9, R0.reuse, R15.reuse ;  /* 0x0000000f00097220 */ /* 0x0c0fe20000400000 */
[----:B------:R-:W-:Y:S02]  /*05a0*/  HFMA2 R13, -RZ, RZ, 0.64013671875, -15.109375 ;  /* 0x391fcb8eff0d7431 */ /* 0x000fe400000001ff */
[----:B------:R-:W-:Y:S01]  /*05b0*/  FMUL R10, R15, 0.5 ;  /* 0x3f0000000f0a7820 */ /* 0x000fe20000400000 */
[----:B------:R-:W0:Y:S01]  /*05c0*/  FRND R4, R9 ;  /* 0x0000000900047307 */ /* 0x000e220000201000 */
[----:B------:R-:W-:Y:S01]  /*05d0*/  FFMA R11, R0, R15, -R9 ;  /* 0x0000000f000b7223 */ /* 0x000fe20000000809 */
[----:B------:R-:W-:-:S03]  /*05e0*/  FSETP.GT.AND P0, PT, |R9|, 152, PT ;  /* 0x431800000900780b */ /* 0x000fc60003f04200 */
[----:B------:R-:W-:-:S03]  /*05f0*/  FFMA R11, R6, R15, R11 ;  /* 0x0000000f060b7223 */ /* 0x000fc6000000000b */
[----:B------:R-:W1:Y:S01]  /*0600*/  FRND.TRUNC R10, R10 ;  /* 0x0000000a000a7307 */ /* 0x000e62000020d000 */
[----:B0-----:R-:W-:Y:S01]  /*0610*/  FADD R8, R9, -R4 ;  /* 0x8000000409087221 */ /* 0x001fe20000000000 */
[----:B------:R-:W-:-:S03]  /*0620*/  FSETP.GT.AND P1, PT, R4, RZ, PT ;  /* 0x000000ff0400720b */ /* 0x000fc60003f24000 */
[----:B------:R-:W-:Y:S01]  /*0630*/  FADD R8, R8, R11 ;  /* 0x0000000b08087221 */ /* 0x000fe20000000000 */
[----:B------:R-:W-:Y:S02]  /*0640*/  SEL R4, RZ, 0x83000000, P1 ;  /* 0x83000000ff047807 */ /* 0x000fe40000800000 */
[----:B------:R-:W-:Y:S01]  /*0650*/  FSETP.GEU.AND P1, PT, R9, RZ, PT ;  /* 0x000000ff0900720b */ /* 0x000fe20003f2e000 */
[----:B------:R-:W-:Y:S01]  /*0660*/  FFMA R11, R8, R13, 0.0013391353422775864601 ;  /* 0x3aaf85ed080b7423 */ /* 0x000fe2000000000d */
[----:B-1----:R-:W-:Y:S01]  /*0670*/  FADD R12, R10, R10 ;  /* 0x0000000a0a0c7221 */ /* 0x002fe20000000000 */
[----:B------:R-:W-:Y:S02]  /*0680*/  IADD3 R10, PT, PT, R4, 0x7f000000, RZ ;  /* 0x7f000000040a7810 */ /* 0x000fe40007ffe0ff */
[C---:B------:R-:W-:Y:S01]  /*0690*/  FFMA R13, R8.reuse, R11, 0.0096188392490148544312 ;  /* 0x3c1d9856080d7423 */ /* 0x040fe2000000000b */
[----:B------:R-:W-:Y:S01]  /*06a0*/  FADD R12, R15, -R12 ;  /* 0x8000000c0f0c7221 */ /* 0x000fe20000000000 */
[----:B------:R-:W0:Y:S02]  /*06b0*/  F2I.NTZ R11, R9 ;  /* 0x00000009000b7305 */ /* 0x000e240000203100 */
[----:B------:R-:W-:-:S04]  /*06c0*/  FFMA R13, R8, R13, 0.055503588169813156128 ;  /* 0x3d6357bb080d7423 */ /* 0x000fc8000000000d */
[----:B------:R-:W-:-:S04]  /*06d0*/  FFMA R13, R8, R13, 0.24022644758224487305 ;  /* 0x3e75fdec080d7423 */ /* 0x000fc8000000000d */
[----:B------:R-:W-:-:S04]  /*06e0*/  FFMA R13, R8, R13, 0.69314718246459960938 ;  /* 0x3f317218080d7423 */ /* 0x000fc8000000000d */
[----:B------:R-:W-:Y:S01]  /*06f0*/  FFMA R13, R8, R13, 1 ;  /* 0x3f800000080d7423 */ /* 0x000fe2000000000d */
[----:B0-----:R-:W-:Y:S02]  /*0700*/  LEA R11, R11, -R4, 0x17 ;  /* 0x800000040b0b7211 */ /* 0x001fe400078eb8ff */
[----:B------:R-:W-:Y:S01]  /*0710*/  FSEL R4, RZ, +INF , !P1 ;  /* 0x7f800000ff047808 */ /* 0x000fe20004800000 */
[----:B------:R-:W-:Y:S01]  /*0720*/  FMUL R10, R10, R13 ;  /* 0x0000000d0a0a7220 */ /* 0x000fe20000400000 */
[----:B------:R-:W-:-:S03]  /*0730*/  FSETP.NEU.AND P1, PT, |R12|, 1, PT ;  /* 0x3f8000000c00780b */ /* 0x000fc60003f2d200 */
[----:B------:R-:W-:-:S05]  /*0740*/  @!P0 FMUL R4, R11, R10 ;  /* 0x0000000a0b048220 */ /* 0x000fca0000400000 */
[----:B------:R-:W-:Y:S01]  /*0750*/  FSEL R4, R4, -R4, P1 ;  /* 0x8000000404047208 */ /* 0x000fe20000800000 */
[----:B------:R-:W-:Y:S06]  /*0760*/  BRA `(.L_x_7) ;  /* 0x0000000000047947 */ /* 0x000fec0003800000 */
.L_x_6:
[----:B------:R-:W-:-:S07]  /*0770*/  FADD R4, R15, -1 ;  /* 0xbf8000000f047421 */ /* 0x000fce0000000000 */
.L_x_7:
[----:B------:R-:W-:Y:S01]  /*0780*/  IADD3 R8, PT, PT, R7, 0x1, RZ ;  /* 0x0000000107087810 */ /* 0x000fe20007ffe0ff */
[----:B------:R-:W0:Y:S03]  /*0790*/  F2I.TRUNC.NTZ R4, R4 ;  /* 0x0000000400047305 */ /* 0x000e26000020f100 */
[----:B------:R-:W-:-:S04]  /*07a0*/  I2FP.F32.U32 R15, R8 ;  /* 0x00000008000f7245 */ /* 0x000fc80000201000 */
[----:B------:R-:W-:-:S13]  /*07b0*/  FSETP.NAN.AND P0, PT, |R15|, |R15|, PT ;  /* 0x4000000f0f00720b */ /* 0x000fda0003f08200 */
[----:B0-----:R-:W-:Y:S05]  /*07c0*/  @P0 BRA `(.L_x_8) ;  /* 0x0000000000840947 */ /* 0x001fea0003800000 */
        /* <DEDUP_REMOVED lines=33> */
.L_x_8:
[----:B------:R-:W-:-:S07]  /*09e0*/  FADD R8, R15, -1 ;  /* 0xbf8000000f087421 */ /* 0x000fce0000000000 */
.L_x_9:
[----:B------:R-:W-:Y:S01]  /*09f0*/  IADD3 R9, PT, PT, R7, 0x2, RZ ;  /* 0x0000000207097810 */ /* 0x000fe20007ffe0ff */
[----:B------:R-:W0:Y:S03]  /*0a00*/  F2I.TRUNC.NTZ R8, R8 ;  /* 0x0000000800087305 */ /* 0x000e26000020f100 */
[----:B------:R-:W-:-:S04]  /*0a10*/  I2FP.F32.U32 R9, R9 ;  /* 0x0000000900097245 */ /* 0x000fc80000201000 */
[----:B------:R-:W-:Y:S02]  /*0a20*/  FSETP.NAN.AND P0, PT, |R9|, |R9|, PT ;  /* 0x400000090900720b */ /* 0x000fe40003f08200 */
[----:B0----5:R-:W-:-:S11]  /*0a30*/  IADD3 R4, PT, PT, R8, R5, R4 ;  /* 0x0000000508047210 */ /* 0x021fd60007ffe004 */
        /* <DEDUP_REMOVED lines=22> */
[----:B------:R0:W1:Y:S02]  /*0ba0*/  F2I.NTZ R11, R5 ;  /* 0x00000005000b7305 */ /* 0x0000640000203100 */
[----:B------:R-:W-:-:S04]  /*0bb0*/  FFMA R13, R10, R13, 0.055503588169813156128 ;  /* 0x3d6357bb0a0d7423 */ /* 0x000fc8000000000d */
[----:B------:R-:W-:Y:S01]  /*0bc0*/  FFMA R13, R10, R13, 0.24022644758224487305 ;  /* 0x3e75fdec0a0d7423 */ /* 0x000fe2000000000d */
[----:B0-----:R-:W-:-:S03]  /*0bd0*/  FSEL R5, RZ, +INF , !P1 ;  /* 0x7f800000ff057808 */ /* 0x001fc60004800000 */
[----:B------:R-:W-:Y:S01]  /*0be0*/  FFMA R13, R10, R13, 0.69314718246459960938 ;  /* 0x3f3172180a0d7423 */ /* 0x000fe2000000000d */
[----:B------:R-:W-:-:S03]  /*0bf0*/  FSETP.NEU.AND P1, PT, |R14|, 1, PT ;  /* 0x3f8000000e00780b */ /* 0x000fc60003f2d200 */
[----:B------:R-:W-:Y:S01]  /*0c00*/  FFMA R13, R10, R13, 1 ;  /* 0x3f8000000a0d7423 */ /* 0x000fe2000000000d */
[----:B-1----:R-:W-:-:S03]  /*0c10*/  LEA R11, R11, -R8, 0x17 ;  /* 0x800000080b0b7211 */ /* 0x002fc600078eb8ff */
[----:B------:R-:W-:-:S04]  /*0c20*/  FMUL R12, R12, R13 ;  /* 0x0000000d0c0c7220 */ /* 0x000fc80000400000 */
[----:B------:R-:W-:-:S05]  /*0c30*/  @!P0 FMUL R5, R11, R12 ;  /* 0x0000000c0b058220 */ /* 0x000fca0000400000 */
[----:B------:R-:W-:Y:S01]  /*0c40*/  FSEL R5, R5, -R5, P1 ;  /* 0x8000000505057208 */ /* 0x000fe20000800000 */
[----:B------:R-:W-:Y:S06]  /*0c50*/  BRA `(.L_x_11) ;  /* 0x0000000000047947 */ /* 0x000fec0003800000 */
.L_x_10:
[----:B------:R-:W-:-:S07]  /*0c60*/  FADD R5, R9, -1 ;  /* 0xbf80000009057421 */ /* 0x000fce0000000000 */
.L_x_11:
        /* <DEDUP_REMOVED lines=38> */
.L_x_12:
[----:B------:R-:W-:-:S07]  /*0ed0*/  FADD R8, R15, -1 ;  /* 0xbf8000000f087421 */ /* 0x000fce0000000000 */
.L_x_13:
[----:B------:R-:W-:Y:S01]  /*0ee0*/  IADD3 R7, PT, PT, R7, 0x4, RZ ;  /* 0x0000000407077810 */ /* 0x000fe20007ffe0ff */
[----:B------:R-:W0:Y:S03]  /*0ef0*/  F2I.TRUNC.NTZ R8, R8 ;  /* 0x0000000800087305 */ /* 0x000e26000020f100 */
[----:B------:R-:W-:Y:S02]  /*0f00*/  ISETP.NE.AND P0, PT, R7, UR7, PT ;  /* 0x0000000707007c0c */ /* 0x000fe4000bf05270 */
[----:B0-----:R-:W-:-:S11]  /*0f10*/  IADD3 R5, PT, PT, R8, R4, R5 ;  /* 0x0000000408057210 */ /* 0x001fd60007ffe005 */
[----:B------:R-:W-:Y:S05]  /*0f20*/  @P0 BRA `(.L_x_14) ;  /* 0xfffffff400800947 */ /* 0x000fea000383ffff */
.L_x_5:
[----:B-----5:R-:W-:Y:S01]  /*0f30*/  STG.E desc[UR4][R2.64], R5 ;  /* 0x0000000502007986 */ /* 0x020fe2000c101904 */
[----:B------:R-:W-:Y:S05]  /*0f40*/  EXIT ;  /* 0x000000000000794d */ /* 0x000fea0003800000 */
.L_x_15:
[----:B------:R-:W-:-:S00]  /*0f50*/  BRA `(.L_x_15) ;  /* 0xfffffffc00fc7947 */ /* 0x000fc0000383ffff */
[----:B------:R-:W-:-:S00]  /*0f60*/  NOP ;  /* 0x0000000000007918 */ /* 0x000fc00000000000 */
        /* <DEDUP_REMOVED lines=9> */
.L_x_16:


//--------------------- .nv.shared.reserved.0     --------------------------
	.section	.nv.shared.reserved.0,"aw",@nobits
	.weak		__nv_reservedSMEM_offset_0_alias
	.size		__nv_reservedSMEM_offset_0_alias, 0, 64
	.other		__nv_reservedSMEM_offset_0_alias,@"STO_CUDA_RESERVED_SHARED STV_DEFAULT"
__nv_reservedSMEM_offset_0_alias:
	.zero		0
	.zero		64


//--------------------- .nv.constant0._ZN6kernel7computeEPiii --------------------------
	.section	.nv.constant0._ZN6kernel7computeEPiii,"a",@progbits
	.sectionflags	@""
	.align	4
.nv.constant0._ZN6kernel7computeEPiii:
	.zero		912


//--------------------- SYMBOLS --------------------------

	.type		.nv.reservedSmem.offset0,@object
	.size		.nv.reservedSmem.offset0,0x4
